	.headerflags	@"EF_CUDA_TEXMODE_UNIFIED EF_CUDA_64BIT_ADDRESS EF_CUDA_ACCELERATORS EF_CUDA_SM90 EF_CUDA_VIRTUAL_SM(EF_CUDA_SM90)"
	.elftype	@"ET_EXEC"


//--------------------- .nv.info                  --------------------------
	.section	.nv.info,"",@"SHT_CUDA_INFO"
	.align	4


	//----- nvinfo : EIATTR_REGCOUNT
	.align		4
        /*0000*/ 	.byte	0x04, 0x2f
        /*0002*/ 	.short	(.L_3 - .L_2)
	.align		4
.L_2:
        /*0004*/ 	.word	index@(triton_poi_fused__native_batch_norm_legit_no_training_leaky_relu_9)
        /*0008*/ 	.word	0x00000010


	//----- nvinfo : EIATTR_MIN_STACK_SIZE
	.align		4
.L_3:
        /*000c*/ 	.byte	0x04, 0x12
        /*000e*/ 	.short	(.L_5 - .L_4)
	.align		4
.L_4:
        /*0010*/ 	.word	index@(triton_poi_fused__native_batch_norm_legit_no_training_leaky_relu_9)
        /*0014*/ 	.word	0x00000000


	//----- nvinfo : EIATTR_FRAME_SIZE
	.align		4
.L_5:
        /*0018*/ 	.byte	0x04, 0x11
        /*001a*/ 	.short	(.L_7 - .L_6)
	.align		4
.L_6:
        /*001c*/ 	.word	index@(triton_poi_fused__native_batch_norm_legit_no_training_leaky_relu_9)
        /*0020*/ 	.word	0x00000000


	//----- nvinfo : EIATTR_MIN_STACK_SIZE
	.align		4
.L_7:
        /*0024*/ 	.byte	0x04, 0x12
        /*0026*/ 	.short	(.L_9 - .L_8)
	.align		4
.L_8:
        /*0028*/ 	.word	index@(triton_poi_fused__native_batch_norm_legit_no_training_leaky_relu_9)
        /*002c*/ 	.word	0x00000000
.L_9:


//--------------------- .nv.info.triton_poi_fused__native_batch_norm_legit_no_training_leaky_relu_9 --------------------------
	.section	.nv.info.triton_poi_fused__native_batch_norm_legit_no_training_leaky_relu_9,"",@"SHT_CUDA_INFO"
	.sectionflags	@""
	.align	4


	//----- nvinfo : EIATTR_CUDA_API_VERSION
	.align		4
        /*0000*/ 	.byte	0x04, 0x37
        /*0002*/ 	.short	(.L_11 - .L_10)
.L_10:
        /*0004*/ 	.word	0x0000007c


	//----- nvinfo : EIATTR_KPARAM_INFO
	.align		4
.L_11:
        /*0008*/ 	.byte	0x04, 0x17
        /*000a*/ 	.short	(.L_13 - .L_12)
.L_12:
        /*000c*/ 	.word	0x00000000
        /*0010*/ 	.short	0x0006
        /*0012*/ 	.short	0x0030
        /*0014*/ 	.byte	0x00, 0xf0, 0x11, 0x00


	//----- nvinfo : EIATTR_KPARAM_INFO
	.align		4
.L_13:
        /*0018*/ 	.byte	0x04, 0x17
        /*001a*/ 	.short	(.L_15 - .L_14)
.L_14:
        /*001c*/ 	.word	0x00000000
        /*0020*/ 	.short	0x0005
        /*0022*/ 	.short	0x0028
        /*0024*/ 	.byte	0x00, 0xf4, 0x21, 0x00


	//----- nvinfo : EIATTR_KPARAM_INFO
	.align		4
.L_15:
        /*0028*/ 	.byte	0x04, 0x17
        /*002a*/ 	.short	(.L_17 - .L_16)
.L_16:
        /*002c*/ 	.word	0x00000000
        /*0030*/ 	.short	0x0004
        /*0032*/ 	.short	0x0020
        /*0034*/ 	.byte	0x00, 0xf4, 0x21, 0x00


	//----- nvinfo : EIATTR_KPARAM_INFO
	.align		4
.L_17:
        /*0038*/ 	.byte	0x04, 0x17
        /*003a*/ 	.short	(.L_19 - .L_18)
.L_18:
        /*003c*/ 	.word	0x00000000
        /*0040*/ 	.short	0x0003
        /*0042*/ 	.short	0x0018
        /*0044*/ 	.byte	0x00, 0xf4, 0x21, 0x00


	//----- nvinfo : EIATTR_KPARAM_INFO
	.align		4
.L_19:
        /*0048*/ 	.byte	0x04, 0x17
        /*004a*/ 	.short	(.L_21 - .L_20)
.L_20:
        /*004c*/ 	.word	0x00000000
        /*0050*/ 	.short	0x0002
        /*0052*/ 	.short	0x0010
        /*0054*/ 	.byte	0x00, 0xf4, 0x21, 0x00


	//----- nvinfo : EIATTR_KPARAM_INFO
	.align		4
.L_21:
        /*0058*/ 	.byte	0x04, 0x17
        /*005a*/ 	.short	(.L_23 - .L_22)
.L_22:
        /*005c*/ 	.word	0x00000000
        /*0060*/ 	.short	0x0001
        /*0062*/ 	.short	0x0008
        /*0064*/ 	.byte	0x00, 0xf4, 0x21, 0x00


	//----- nvinfo : EIATTR_KPARAM_INFO
	.align		4
.L_23:
        /*0068*/ 	.byte	0x04, 0x17
        /*006a*/ 	.short	(.L_25 - .L_24)
.L_24:
        /*006c*/ 	.word	0x00000000
        /*0070*/ 	.short	0x0000
        /*0072*/ 	.short	0x0000
        /*0074*/ 	.byte	0x00, 0xf4, 0x21, 0x00


	//----- nvinfo : EIATTR_SPARSE_MMA_MASK
	.align		4
.L_25:
        /*0078*/ 	.byte	0x03, 0x50
        /*007a*/ 	.short	0x0000


	//----- nvinfo : EIATTR_MAXREG_COUNT
	.align		4
        /*007c*/ 	.byte	0x03, 0x1b
        /*007e*/ 	.short	0x00ff


	//----- nvinfo : EIATTR_EXIT_INSTR_OFFSETS
	.align		4
        /*0080*/ 	.byte	0x04, 0x1c
        /*0082*/ 	.short	(.L_27 - .L_26)


	//   ....[0]....
.L_26:
        /*0084*/ 	.word	0x00000360


	//----- nvinfo : EIATTR_REQNTID
	.align		4
.L_27:
        /*0088*/ 	.byte	0x04, 0x10
        /*008a*/ 	.short	(.L_29 - .L_28)
.L_28:
        /*008c*/ 	.word	0x00000080
        /*0090*/ 	.word	0x00000001
        /*0094*/ 	.word	0x00000001


	//----- nvinfo : EIATTR_CBANK_PARAM_SIZE
	.align		4
.L_29:
        /*0098*/ 	.byte	0x03, 0x19
        /*009a*/ 	.short	0x0034


	//----- nvinfo : EIATTR_PARAM_CBANK
	.align		4
        /*009c*/ 	.byte	0x04, 0x0a
        /*009e*/ 	.short	(.L_31 - .L_30)
	.align		4
.L_30:
        /*00a0*/ 	.word	index@(.nv.constant0.triton_poi_fused__native_batch_norm_legit_no_training_leaky_relu_9)
        /*00a4*/ 	.short	0x0210
        /*00a6*/ 	.short	0x0034


	//----- nvinfo : EIATTR_SW_WAR
	.align		4
.L_31:
        /*00a8*/ 	.byte	0x04, 0x36
        /*00aa*/ 	.short	(.L_33 - .L_32)
.L_32:
        /*00ac*/ 	.word	0x00000008
.L_33:


//--------------------- .nv.callgraph             --------------------------
	.section	.nv.callgraph,"",@"SHT_CUDA_CALLGRAPH"
	.align	4
	.sectionentsize	8
	.align		4
        /*0000*/ 	.word	0x00000000
	.align		4
        /*0004*/ 	.word	0xffffffff
	.align		4
        /*0008*/ 	.word	0x00000000
	.align		4
        /*000c*/ 	.word	0xfffffffe
	.align		4
        /*0010*/ 	.word	0x00000000
	.align		4
        /*0014*/ 	.word	0xfffffffd
	.align		4
        /*0018*/ 	.word	0x00000000
	.align		4
        /*001c*/ 	.word	0xfffffffc


//--------------------- .nv.constant4             --------------------------
	.section	.nv.constant4,"a",@progbits
	.align	8
	.align		8
.nv.constant4:
        /*0000*/ 	.dword	_$_str
	.align		8
        /*0008*/ 	.dword	_$_str_$_2


//--------------------- .text.triton_poi_fused__native_batch_norm_legit_no_training_leaky_relu_9 --------------------------
	.section	.text.triton_poi_fused__native_batch_norm_legit_no_training_leaky_relu_9,"ax",@progbits
	.align	128
        .global         triton_poi_fused__native_batch_norm_legit_no_training_leaky_relu_9
        .type           triton_poi_fused__native_batch_norm_legit_no_training_leaky_relu_9,@function
        .size           triton_poi_fused__native_batch_norm_legit_no_training_leaky_relu_9,(.L_x_1 - triton_poi_fused__native_batch_norm_legit_no_training_leaky_relu_9)
        .other          triton_poi_fused__native_batch_norm_legit_no_training_leaky_relu_9,@"STO_CUDA_ENTRY STV_DEFAULT"
triton_poi_fused__native_batch_norm_legit_no_training_leaky_relu_9:
.text.triton_poi_fused__native_batch_norm_legit_no_training_leaky_relu_9:
[----:B------:R-:W-:Y:S01]  /*0000*/  LDC R1, c[0x0][0x28] ;  /* 0x00000a00ff017b82 */ /* 0x000fe20000000800 */
[----:B------:R-:W1:Y:S07]  /*0010*/  S2R R0, SR_TID.X ;  /* 0x0000000000007919 */ /* 0x000e6e0000002100 */
[----:B------:R-:W2:Y:S01]  /*0020*/  LDC.64 R6, c[0x0][0x228] ;  /* 0x00008a00ff067b82 */ /* 0x000ea20000000a00 */
[----:B------:R-:W-:Y:S01]  /*0030*/  ULDC.64 UR4, c[0x0][0x208] ;  /* 0x0000820000047ab9 */ /* 0x000fe20000000a00 */
[----:B------:R-:W3:Y:S06]  /*0040*/  S2R R5, SR_CTAID.X ;  /* 0x0000000000057919 */ /* 0x000eec0000002500 */
[----:B------:R-:W4:Y:S08]  /*0050*/  LDC.64 R8, c[0x0][0x230] ;  /* 0x00008c00ff087b82 */ /* 0x000f300000000a00 */
[----:B------:R-:W5:Y:S01]  /*0060*/  LDC.64 R10, c[0x0][0x238] ;  /* 0x00008e00ff0a7b82 */ /* 0x000f620000000a00 */
[----:B-1----:R-:W-:-:S02]  /*0070*/  SHF.L.U32 R0, R0, 0x1, RZ ;  /* 0x0000000100007819 */ /* 0x002fc400000006ff */
[----:B---3--:R-:W-:Y:S02]  /*0080*/  SHF.R.S32.HI R3, RZ, 0x17, R5 ;  /* 0x00000017ff037819 */ /* 0x008fe40000011405 */
[----:B------:R-:W-:Y:S02]  /*0090*/  LOP3.LUT R0, R0, 0xfe, RZ, 0xc0, !PT ;  /* 0x000000fe00007812 */ /* 0x000fe400078ec0ff */
[----:B------:R-:W-:Y:S02]  /*00a0*/  SGXT R3, R3, 0x1 ;  /* 0x000000010303781a */ /* 0x000fe40000000200 */
[----:B------:R-:W-:Y:S02]  /*00b0*/  LEA R0, R5, R0, 0x8 ;  /* 0x0000000005007211 */ /* 0x000fe400078e40ff */
[----:B------:R-:W1:Y:S02]  /*00c0*/  LDC.64 R4, c[0x0][0x220] ;  /* 0x00008800ff047b82 */ /* 0x000e640000000a00 */
[----:B------:R-:W-:-:S04]  /*00d0*/  LEA.HI R3, R3, R0, RZ, 0x4 ;  /* 0x0000000003037211 */ /* 0x000fc800078f20ff */
[--C-:B------:R-:W-:Y:S02]  /*00e0*/  SHF.R.S32.HI R2, RZ, 0x4, R3.reuse ;  /* 0x00000004ff027819 */ /* 0x100fe40000011403 */
[----:B------:R-:W-:-:S04]  /*00f0*/  SHF.R.S32.HI R3, RZ, 0x1f, R3 ;  /* 0x0000001fff037819 */ /* 0x000fc80000011403 */
[----:B------:R-:W-:-:S04]  /*0100*/  LEA.HI R3, R3, R2, RZ, 0x9 ;  /* 0x0000000203037211 */ /* 0x000fc800078f48ff */
[----:B------:R-:W-:-:S04]  /*0110*/  LOP3.LUT R3, R3, 0xfffffe00, RZ, 0xc0, !PT ;  /* 0xfffffe0003037812 */ /* 0x000fc800078ec0ff */
[----:B------:R-:W-:Y:S02]  /*0120*/  IADD3 R13, R2, -R3, RZ ;  /* 0x80000003020d7210 */ /* 0x000fe40007ffe0ff */
[----:B------:R-:W3:Y:S03]  /*0130*/  LDC.64 R2, c[0x0][0x218] ;  /* 0x00008600ff027b82 */ /* 0x000ee60000000a00 */
[----:B--2---:R-:W-:-:S06]  /*0140*/  IMAD.WIDE R6, R13, 0x4, R6 ;  /* 0x000000040d067825 */ /* 0x004fcc00078e0206 */
[----:B------:R-:W2:Y:S01]  /*0150*/  LDG.E.EL R6, desc[UR4][R6.64] ;  /* 0x0000000406067981 */ /* 0x000ea2000c2e1900 */
[----:B-1----:R-:W-:-:S06]  /*0160*/  IMAD.WIDE R4, R13, 0x4, R4 ;  /* 0x000000040d047825 */ /* 0x002fcc00078e0204 */
[----:B------:R-:W2:Y:S01]  /*0170*/  LDG.E.EL R4, desc[UR4][R4.64] ;  /* 0x0000000404047981 */ /* 0x000ea2000c2e1900 */
[----:B---3--:R-:W-:-:S06]  /*0180*/  IMAD.WIDE R2, R0, 0x4, R2 ;  /* 0x0000000400027825 */ /* 0x008fcc00078e0202 */
[----:B------:R-:W3:Y:S01]  /*0190*/  LDG.E.64 R2, desc[UR4][R2.64] ;  /* 0x0000000402027981 */ /* 0x000ee2000c1e1b00 */
[----:B----4-:R-:W-:-:S04]  /*01a0*/  IMAD.WIDE R8, R13, 0x4, R8 ;  /* 0x000000040d087825 */ /* 0x010fc800078e0208 */
[----:B-----5:R-:W-:Y:S02]  /*01b0*/  IMAD.WIDE R10, R13, 0x4, R10 ;  /* 0x000000040d0a7825 */ /* 0x020fe400078e020a */
[----:B------:R-:W4:Y:S04]  /*01c0*/  LDG.E.EL R8, desc[UR4][R8.64] ;  /* 0x0000000408087981 */ /* 0x000f28000c2e1900 */
[----:B------:R-:W4:Y:S01]  /*01d0*/  LDG.E.EL R11, desc[UR4][R10.64] ;  /* 0x000000040a0b7981 */ /* 0x000f22000c2e1900 */
[----:B------:R-:W-:Y:S01]  /*01e0*/  HFMA2.MMA R12, -RZ, RZ, 1.625, 0 ;  /* 0x3e800000ff0c7435 */ /* 0x000fe200000001ff */
[----:B--2---:R-:W-:-:S04]  /*01f0*/  FADD R6, R6, 9.9999997473787516356e-06 ;  /* 0x3727c5ac06067421 */ /* 0x004fc80000000000 */
[----:B------:R-:W1:Y:S02]  /*0200*/  MUFU.SQRT R7, R6 ;  /* 0x0000000600077308 */ /* 0x000e640000002000 */
[C---:B-1----:R-:W-:Y:S02]  /*0210*/  FSETP.GT.AND P0, PT, R7.reuse, 8.50705917302346158658e+37, PT ;  /* 0x7e8000000700780b */ /* 0x042fe40003f04000 */
[----:B------:R-:W-:-:S11]  /*0220*/  FSETP.GEU.AND P1, PT, R7, 1.175494350822287508e-38, PT ;  /* 0x008000000700780b */ /* 0x000fd60003f2e000 */
[----:B------:R-:W-:-:S04]  /*0230*/  @P0 FMUL R7, R7, 0.25 ;  /* 0x3e80000007070820 */ /* 0x000fc80000400000 */
[----:B------:R-:W-:-:S06]  /*0240*/  @!P1 FMUL R7, R7, 16777216 ;  /* 0x4b80000007079820 */ /* 0x000fcc0000400000 */
[----:B------:R-:W1:Y:S01]  /*0250*/  MUFU.RCP R7, R7 ;  /* 0x0000000700077308 */ /* 0x000e620000001000 */
[----:B------:R-:W-:Y:S01]  /*0260*/  FSEL R12, R12, 1, P0 ;  /* 0x3f8000000c0c7808 */ /* 0x000fe20000000000 */
[----:B---3--:R-:W-:-:S04]  /*0270*/  FADD R5, R3, -R4 ;  /* 0x8000000403057221 */ /* 0x008fc80000000000 */
[----:B------:R-:W-:Y:S01]  /*0280*/  @!P1 FMUL R12, R12, 16777216 ;  /* 0x4b8000000c0c9820 */ /* 0x000fe20000400000 */
[----:B------:R-:W-:Y:S02]  /*0290*/  FADD R4, R2, -R4 ;  /* 0x8000000402047221 */ /* 0x000fe40000000000 */
[----:B------:R-:W2:Y:S01]  /*02a0*/  LDC.64 R2, c[0x0][0x210] ;  /* 0x00008400ff027b82 */ /* 0x000ea20000000a00 */
[----:B-1----:R-:W-:-:S04]  /*02b0*/  FMUL R12, R7, R12 ;  /* 0x0000000c070c7220 */ /* 0x002fc80000400000 */
[-C--:B------:R-:W-:Y:S01]  /*02c0*/  FMUL R4, R4, R12.reuse ;  /* 0x0000000c04047220 */ /* 0x080fe20000400000 */
[----:B------:R-:W-:-:S03]  /*02d0*/  FMUL R12, R5, R12 ;  /* 0x0000000c050c7220 */ /* 0x000fc60000400000 */
[C-C-:B----4-:R-:W-:Y:S01]  /*02e0*/  FFMA R4, R8.reuse, R4, R11.reuse ;  /* 0x0000000408047223 */ /* 0x150fe2000000000b */
[----:B------:R-:W-:-:S04]  /*02f0*/  FFMA R5, R8, R12, R11 ;  /* 0x0000000c08057223 */ /* 0x000fc8000000000b */
[----:B------:R-:W-:Y:S02]  /*0300*/  FSETP.GT.AND P0, PT, R4, RZ, PT ;  /* 0x000000ff0400720b */ /* 0x000fe40003f04000 */
[----:B------:R-:W-:Y:S01]  /*0310*/  FSETP.GT.AND P1, PT, R5, RZ, PT ;  /* 0x000000ff0500720b */ /* 0x000fe20003f24000 */
[----:B--2---:R-:W-:-:S10]  /*0320*/  IMAD.WIDE R2, R0, 0x4, R2 ;  /* 0x0000000400027825 */ /* 0x004fd400078e0202 */
[----:B------:R-:W-:Y:S02]  /*0330*/  @!P0 FMUL R4, R4, 0.20000000298023223877 ;  /* 0x3e4ccccd04048820 */ /* 0x000fe40000400000 */
[----:B------:R-:W-:-:S05]  /*0340*/  @!P1 FMUL R5, R5, 0.20000000298023223877 ;  /* 0x3e4ccccd05059820 */ /* 0x000fca0000400000 */
[----:B------:R-:W-:Y:S01]  /*0350*/  STG.E.64 desc[UR4][R2.64], R4 ;  /* 0x0000000402007986 */ /* 0x000fe2000c101b04 */
[----:B------:R-:W-:Y:S05]  /*0360*/  EXIT ;  /* 0x000000000000794d */ /* 0x000fea0003800000 */
.L_x_0:
[----:B------:R-:W-:-:S00]  /*0370*/  BRA `(.L_x_0) ;  /* 0xfffffffc00fc7947 */ /* 0x000fc0000383ffff */
[----:B------:R-:W-:-:S00]  /*0380*/  NOP ;  /* 0x0000000000007918 */ /* 0x000fc00000000000 */
[----:B------:R-:W-:-:S00]  /*0390*/  NOP ;  /* 0x0000000000007918 */ /* 0x000fc00000000000 */
[----:B------:R-:W-:-:S00]  /*03a0*/  NOP ;  /* 0x0000000000007918 */ /* 0x000fc00000000000 */
[----:B------:R-:W-:-:S00]  /*03b0*/  NOP ;  /* 0x0000000000007918 */ /* 0x000fc00000000000 */
[----:B------:R-:W-:-:S00]  /*03c0*/  NOP ;  /* 0x0000000000007918 */ /* 0x000fc00000000000 */
[----:B------:R-:W-:-:S00]  /*03d0*/  NOP ;  /* 0x0000000000007918 */ /* 0x000fc00000000000 */
[----:B------:R-:W-:-:S00]  /*03e0*/  NOP ;  /* 0x0000000000007918 */ /* 0x000fc00000000000 */
[----:B------:R-:W-:-:S00]  /*03f0*/  NOP ;  /* 0x0000000000007918 */ /* 0x000fc00000000000 */
.L_x_1:


//--------------------- .nv.global.init           --------------------------
	.section	.nv.global.init,"aw",@progbits
.nv.global.init:
	.type		_$_str,@object
	.size		_$_str,(_$_str_$_2 - _$_str)
_$_str:
        /*0000*/ 	.byte	0x5f, 0x5f, 0x43, 0x55, 0x44, 0x41, 0x5f, 0x46, 0x54, 0x5a, 0x00
	.type		_$_str_$_2,@object
	.size		_$_str_$_2,(.L_1 - _$_str_$_2)
_$_str_$_2:
        /*000b*/ 	.byte	0x5f, 0x5f, 0x43, 0x55, 0x44, 0x41, 0x5f, 0x50, 0x52, 0x45, 0x43, 0x5f, 0x53, 0x51, 0x52, 0x54
        /*001b*/ 	.byte	0x00
.L_1:


//--------------------- .nv.constant0.triton_poi_fused__native_batch_norm_legit_no_training_leaky_relu_9 --------------------------
	.section	.nv.constant0.triton_poi_fused__native_batch_norm_legit_no_training_leaky_relu_9,"a",@progbits
	.sectionflags	@""
	.align	4
.nv.constant0.triton_poi_fused__native_batch_norm_legit_no_training_leaky_relu_9:
	.zero		580
